//
// Generated by NVIDIA NVVM Compiler
//
// Compiler Build ID: CL-36424714
// Cuda compilation tools, release 13.0, V13.0.88
// Based on NVVM 20.0.0
//

.version 9.0
.target sm_100
.address_size 64

	// .globl	vectorSubtract3

.visible .entry vectorSubtract3(
	.param .u64 .ptr .align 1 vectorSubtract3_param_0,
	.param .u64 .ptr .align 1 vectorSubtract3_param_1,
	.param .u64 .ptr .align 1 vectorSubtract3_param_2,
	.param .u32 vectorSubtract3_param_3
)
{
	.reg .pred 	%p<2>;
	.reg .b32 	%r<6>;
	.reg .b32 	%f<4>;
	.reg .b64 	%rd<11>;

	ld.param.u64 	%rd1, [vectorSubtract3_param_0];
	ld.param.u64 	%rd2, [vectorSubtract3_param_1];
	ld.param.u64 	%rd3, [vectorSubtract3_param_2];
	ld.param.u32 	%r2, [vectorSubtract3_param_3];
	mov.u32 	%r3, %ntid.x;
	mov.u32 	%r4, %ctaid.x;
	mov.u32 	%r5, %tid.x;
	mad.lo.s32 	%r1, %r3, %r4, %r5;
	setp.ge.s32 	%p1, %r1, %r2;
	@%p1 bra 	$L__BB0_2;
	cvta.to.global.u64 	%rd4, %rd2;
	cvta.to.global.u64 	%rd5, %rd3;
	cvta.to.global.u64 	%rd6, %rd1;
	mul.wide.s32 	%rd7, %r1, 4;
	add.s64 	%rd8, %rd4, %rd7;
	ld.global.f32 	%f1, [%rd8];
	add.s64 	%rd9, %rd5, %rd7;
	ld.global.f32 	%f2, [%rd9];
	sub.f32 	%f3, %f1, %f2;
	add.s64 	%rd10, %rd6, %rd7;
	st.global.f32 	[%rd10], %f3;
$L__BB0_2:
	ret;

}


// ===== COMPILED SASS (sm_100) =====

	.target	sm_100

	.elftype	@"ET_EXEC"


//--------------------- .note.nv.tkinfo           --------------------------
	.section	.note.nv.tkinfo,"",@"SHT_NOTE"
	.sectionflags	@"SHF_NOTE_NV_TKINFO"
	.tkinfo
        /*0018*/ 	.word	0x00000002
        /*0030*/ 	.string	""
        /*0030*/ 	.string	"ptxas"
        /*0030*/ 	.string	"Cuda compilation tools, release 13.0, V13.0.88"
        /*0030*/ 	.string	"Build cuda_13.0.r13.0/compiler.36424714_0"
        /*0030*/ 	.string	"-arch sm_100 -m 64 "



//--------------------- .note.nv.cuinfo           --------------------------
	.section	.note.nv.cuinfo,"",@"SHT_NOTE"
	.sectionflags	@"SHF_NOTE_NV_CUINFO"
        /*0018*/ 	.short	0x0002
        /*001a*/ 	.short	0x0064
        /*001c*/ 	.short	0x0082
	.zero		2


//--------------------- .nv.info                  --------------------------
	.section	.nv.info,"",@"SHT_CUDA_INFO"
	.align	4


	//----- nvinfo : EIATTR_REGCOUNT
	.align		4
        /*0000*/ 	.byte	0x04, 0x2f
        /*0002*/ 	.short	(.L_1 - .L_0)
	.align		4
.L_0:
        /*0004*/ 	.word	index@(vectorSubtract3)
        /*0008*/ 	.word	0x0000000c


	//----- nvinfo : EIATTR_FRAME_SIZE
	.align		4
.L_1:
        /*000c*/ 	.byte	0x04, 0x11
        /*000e*/ 	.short	(.L_3 - .L_2)
	.align		4
.L_2:
        /*0010*/ 	.word	index@(vectorSubtract3)
        /*0014*/ 	.word	0x00000000


	//----- nvinfo : EIATTR_MIN_STACK_SIZE
	.align		4
.L_3:
        /*0018*/ 	.byte	0x04, 0x12
        /*001a*/ 	.short	(.L_5 - .L_4)
	.align		4
.L_4:
        /*001c*/ 	.word	index@(vectorSubtract3)
        /*0020*/ 	.word	0x00000000
.L_5:


//--------------------- .nv.compat                --------------------------
	.section	.nv.compat,"",@"SHT_CUDA_COMPAT_INFO"
	.align	4
        /*0000*/ 	.byte	0x02, 0x09, 0x00, 0x00, 0x02, 0x02, 0x01, 0x00, 0x02, 0x05, 0x05, 0x00, 0x03, 0x07, 0x01, 0x01
        /*0010*/ 	.byte	0x02, 0x03, 0x00, 0x00, 0x02, 0x06, 0x01, 0x00, 0x04, 0x0b, 0x08, 0x00, 0x09, 0x00, 0x00, 0x00
        /*0020*/ 	.byte	0x00, 0x00, 0x00, 0x00


//--------------------- .nv.info.vectorSubtract3  --------------------------
	.section	.nv.info.vectorSubtract3,"",@"SHT_CUDA_INFO"
	.sectionflags	@""
	.align	4


	//----- nvinfo : EIATTR_CUDA_API_VERSION
	.align		4
        /*0000*/ 	.byte	0x04, 0x37
        /*0002*/ 	.short	(.L_7 - .L_6)
.L_6:
        /*0004*/ 	.word	0x00000082


	//----- nvinfo : EIATTR_KPARAM_INFO
	.align		4
.L_7:
        /*0008*/ 	.byte	0x04, 0x17
        /*000a*/ 	.short	(.L_9 - .L_8)
.L_8:
        /*000c*/ 	.word	0x00000000
        /*0010*/ 	.short	0x0003
        /*0012*/ 	.short	0x0018
        /*0014*/ 	.byte	0x00, 0xf0, 0x11, 0x00


	//----- nvinfo : EIATTR_KPARAM_INFO
	.align		4
.L_9:
        /*0018*/ 	.byte	0x04, 0x17
        /*001a*/ 	.short	(.L_11 - .L_10)
.L_10:
        /*001c*/ 	.word	0x00000000
        /*0020*/ 	.short	0x0002
        /*0022*/ 	.short	0x0010
        /*0024*/ 	.byte	0x00, 0xf5, 0x21, 0x00


	//----- nvinfo : EIATTR_KPARAM_INFO
	.align		4
.L_11:
        /*0028*/ 	.byte	0x04, 0x17
        /*002a*/ 	.short	(.L_13 - .L_12)
.L_12:
        /*002c*/ 	.word	0x00000000
        /*0030*/ 	.short	0x0001
        /*0032*/ 	.short	0x0008
        /*0034*/ 	.byte	0x00, 0xf5, 0x21, 0x00


	//----- nvinfo : EIATTR_KPARAM_INFO
	.align		4
.L_13:
        /*0038*/ 	.byte	0x04, 0x17
        /*003a*/ 	.short	(.L_15 - .L_14)
.L_14:
        /*003c*/ 	.word	0x00000000
        /*0040*/ 	.short	0x0000
        /*0042*/ 	.short	0x0000
        /*0044*/ 	.byte	0x00, 0xf5, 0x21, 0x00


	//----- nvinfo : EIATTR_SPARSE_MMA_MASK
	.align		4
.L_15:
        /*0048*/ 	.byte	0x03, 0x50
        /*004a*/ 	.short	0x0000


	//----- nvinfo : EIATTR_MAXREG_COUNT
	.align		4
        /*004c*/ 	.byte	0x03, 0x1b
        /*004e*/ 	.short	0x00ff


	//----- nvinfo : EIATTR_MERCURY_ISA_VERSION
	.align		4
        /*0050*/ 	.byte	0x03, 0x5f
        /*0052*/ 	.short	0x0101


	//----- nvinfo : EIATTR_VRC_CTA_INIT_COUNT
	.align		4
        /*0054*/ 	.byte	0x02, 0x4a
	.zero		1
	.zero		1


	//----- nvinfo : EIATTR_EXIT_INSTR_OFFSETS
	.align		4
        /*0058*/ 	.byte	0x04, 0x1c
        /*005a*/ 	.short	(.L_17 - .L_16)


	//   ....[0]....
.L_16:
        /*005c*/ 	.word	0x00000070


	//   ....[1]....
        /*0060*/ 	.word	0x00000130


	//----- nvinfo : EIATTR_CBANK_PARAM_SIZE
	.align		4
.L_17:
        /*0064*/ 	.byte	0x03, 0x19
        /*0066*/ 	.short	0x001c


	//----- nvinfo : EIATTR_PARAM_CBANK
	.align		4
        /*0068*/ 	.byte	0x04, 0x0a
        /*006a*/ 	.short	(.L_19 - .L_18)
	.align		4
.L_18:
        /*006c*/ 	.word	index@(.nv.constant0.vectorSubtract3)
        /*0070*/ 	.short	0x0380
        /*0072*/ 	.short	0x001c


	//----- nvinfo : EIATTR_SW_WAR
	.align		4
.L_19:
        /*0074*/ 	.byte	0x04, 0x36
        /*0076*/ 	.short	(.L_21 - .L_20)
.L_20:
        /*0078*/ 	.word	0x00000008
.L_21:


//--------------------- .nv.callgraph             --------------------------
	.section	.nv.callgraph,"",@"SHT_CUDA_CALLGRAPH"
	.align	4
	.sectionentsize	8
	.align		4
        /*0000*/ 	.word	0x00000000
	.align		4
        /*0004*/ 	.word	0xffffffff
	.align		4
        /*0008*/ 	.word	0x00000000
	.align		4
        /*000c*/ 	.word	0xfffffffe
	.align		4
        /*0010*/ 	.word	0x00000000
	.align		4
        /*0014*/ 	.word	0xfffffffd
	.align		4
        /*0018*/ 	.word	0x00000000
	.align		4
        /*001c*/ 	.word	0xfffffffc


//--------------------- .text.vectorSubtract3     --------------------------
	.section	.text.vectorSubtract3,"ax",@progbits
	.align	128
        .global         vectorSubtract3
        .type           vectorSubtract3,@function
        .size           vectorSubtract3,(.L_x_1 - vectorSubtract3)
        .other          vectorSubtract3,@"STO_CUDA_ENTRY STV_DEFAULT"
vectorSubtract3:
.text.vectorSubtract3:
[----:B------:R-:W-:Y:S01]  /*0000*/  LDC R1, c[0x0][0x37c] ;  /* 0x0000df00ff017b82 */ /* 0x000fe20000000800 */
[----:B------:R-:W0:Y:S01]  /*0010*/  S2R R9, SR_CTAID.X ;  /* 0x0000000000097919 */ /* 0x000e220000002500 */
[----:B------:R-:W0:Y:S01]  /*0020*/  LDCU UR4, c[0x0][0x360] ;  /* 0x00006c00ff0477ac */ /* 0x000e220008000800 */
[----:B------:R-:W0:Y:S01]  /*0030*/  S2R R0, SR_TID.X ;  /* 0x0000000000007919 */ /* 0x000e220000002100 */
[----:B------:R-:W1:Y:S01]  /*0040*/  LDCU UR5, c[0x0][0x398] ;  /* 0x00007300ff0577ac */ /* 0x000e620008000800 */
[----:B0-----:R-:W-:-:S05]  /*0050*/  IMAD R9, R9, UR4, R0 ;  /* 0x0000000409097c24 */ /* 0x001fca000f8e0200 */
[----:B-1----:R-:W-:-:S13]  /*0060*/  ISETP.GE.AND P0, PT, R9, UR5, PT ;  /* 0x0000000509007c0c */ /* 0x002fda000bf06270 */
[----:B------:R-:W-:Y:S05]  /*0070*/  @P0 EXIT ;  /* 0x000000000000094d */ /* 0x000fea0003800000 */
[----:B------:R-:W0:Y:S01]  /*0080*/  LDC.64 R2, c[0x0][0x388] ;  /* 0x0000e200ff027b82 */ /* 0x000e220000000a00 */
[----:B------:R-:W1:Y:S07]  /*0090*/  LDCU.64 UR4, c[0x0][0x358] ;  /* 0x00006b00ff0477ac */ /* 0x000e6e0008000a00 */
[----:B------:R-:W2:Y:S08]  /*00a0*/  LDC.64 R4, c[0x0][0x390] ;  /* 0x0000e400ff047b82 */ /* 0x000eb00000000a00 */
[----:B------:R-:W3:Y:S01]  /*00b0*/  LDC.64 R6, c[0x0][0x380] ;  /* 0x0000e000ff067b82 */ /* 0x000ee20000000a00 */
[----:B0-----:R-:W-:-:S06]  /*00c0*/  IMAD.WIDE R2, R9, 0x4, R2 ;  /* 0x0000000409027825 */ /* 0x001fcc00078e0202 */
[----:B-1----:R-:W4:Y:S01]  /*00d0*/  LDG.E R2, desc[UR4][R2.64] ;  /* 0x0000000402027981 */ /* 0x002f22000c1e1900 */
[----:B--2---:R-:W-:-:S06]  /*00e0*/  IMAD.WIDE R4, R9, 0x4, R4 ;  /* 0x0000000409047825 */ /* 0x004fcc00078e0204 */
[----:B------:R-:W4:Y:S01]  /*00f0*/  LDG.E R5, desc[UR4][R4.64] ;  /* 0x0000000404057981 */ /* 0x000f22000c1e1900 */
[----:B---3--:R-:W-:-:S04]  /*0100*/  IMAD.WIDE R6, R9, 0x4, R6 ;  /* 0x0000000409067825 */ /* 0x008fc800078e0206 */
[----:B----4-:R-:W-:-:S05]  /*0110*/  FADD R9, R2, -R5 ;  /* 0x8000000502097221 */ /* 0x010fca0000000000 */
[----:B------:R-:W-:Y:S01]  /*0120*/  STG.E desc[UR4][R6.64], R9 ;  /* 0x0000000906007986 */ /* 0x000fe2000c101904 */
[----:B------:R-:W-:Y:S05]  /*0130*/  EXIT ;  /* 0x000000000000794d */ /* 0x000fea0003800000 */
.L_x_0:
[----:B------:R-:W-:-:S00]  /*0140*/  BRA `(.L_x_0) ;  /* 0xfffffffc00fc7947 */ /* 0x000fc0000383ffff */
[----:B------:R-:W-:-:S00]  /*0150*/  NOP ;  /* 0x0000000000007918 */ /* 0x000fc00000000000 */
        /* <DEDUP_REMOVED lines=10> */
.L_x_1:


//--------------------- .nv.shared.reserved.0     --------------------------
	.section	.nv.shared.reserved.0,"aw",@nobits
	.weak		__nv_reservedSMEM_offset_0_alias
	.size		__nv_reservedSMEM_offset_0_alias, 0, 64
	.other		__nv_reservedSMEM_offset_0_alias,@"STO_CUDA_RESERVED_SHARED STV_DEFAULT"
__nv_reservedSMEM_offset_0_alias:
	.zero		0
	.zero		64


//--------------------- .nv.constant0.vectorSubtract3 --------------------------
	.section	.nv.constant0.vectorSubtract3,"a",@progbits
	.sectionflags	@""
	.align	4
.nv.constant0.vectorSubtract3:
	.zero		924


//--------------------- SYMBOLS --------------------------

	.type		.nv.reservedSmem.offset0,@object
	.size		.nv.reservedSmem.offset0,0x4
